//
// Generated by NVIDIA NVVM Compiler
//
// Compiler Build ID: CL-36424714
// Cuda compilation tools, release 13.0, V13.0.88
// Based on NVVM 20.0.0
//

.version 9.0
.target sm_100
.address_size 64

	// .globl	_Z26compute_seismograms_kerneliPKfPKiS0_S0_S0_PfS0_S2_S2_f
// _ZZ26compute_seismograms_kerneliPKfPKiS0_S0_S0_PfS0_S2_S2_fE6sh_dxd has been demoted
// _ZZ26compute_seismograms_kerneliPKfPKiS0_S0_S0_PfS0_S2_S2_fE6sh_dyd has been demoted
// _ZZ26compute_seismograms_kerneliPKfPKiS0_S0_S0_PfS0_S2_S2_fE6sh_dzd has been demoted

.visible .entry _Z26compute_seismograms_kerneliPKfPKiS0_S0_S0_PfS0_S2_S2_f(
	.param .u32 _Z26compute_seismograms_kerneliPKfPKiS0_S0_S0_PfS0_S2_S2_f_param_0,
	.param .u64 .ptr .align 1 _Z26compute_seismograms_kerneliPKfPKiS0_S0_S0_PfS0_S2_S2_f_param_1,
	.param .u64 .ptr .align 1 _Z26compute_seismograms_kerneliPKfPKiS0_S0_S0_PfS0_S2_S2_f_param_2,
	.param .u64 .ptr .align 1 _Z26compute_seismograms_kerneliPKfPKiS0_S0_S0_PfS0_S2_S2_f_param_3,
	.param .u64 .ptr .align 1 _Z26compute_seismograms_kerneliPKfPKiS0_S0_S0_PfS0_S2_S2_f_param_4,
	.param .u64 .ptr .align 1 _Z26compute_seismograms_kerneliPKfPKiS0_S0_S0_PfS0_S2_S2_f_param_5,
	.param .u64 .ptr .align 1 _Z26compute_seismograms_kerneliPKfPKiS0_S0_S0_PfS0_S2_S2_f_param_6,
	.param .u64 .ptr .align 1 _Z26compute_seismograms_kerneliPKfPKiS0_S0_S0_PfS0_S2_S2_f_param_7,
	.param .u64 .ptr .align 1 _Z26compute_seismograms_kerneliPKfPKiS0_S0_S0_PfS0_S2_S2_f_param_8,
	.param .u64 .ptr .align 1 _Z26compute_seismograms_kerneliPKfPKiS0_S0_S0_PfS0_S2_S2_f_param_9,
	.param .f32 _Z26compute_seismograms_kerneliPKfPKiS0_S0_S0_PfS0_S2_S2_f_param_10
)
{
	.reg .pred 	%p<9>;
	.reg .b32 	%r<22>;
	.reg .b32 	%f<64>;
	// demoted variable
	.shared .align 4 .b8 _ZZ26compute_seismograms_kerneliPKfPKiS0_S0_S0_PfS0_S2_S2_fE6sh_dxd[512];
	// demoted variable
	.shared .align 4 .b8 _ZZ26compute_seismograms_kerneliPKfPKiS0_S0_S0_PfS0_S2_S2_fE6sh_dyd[512];
	// demoted variable
	.shared .align 4 .b8 _ZZ26compute_seismograms_kerneliPKfPKiS0_S0_S0_PfS0_S2_S2_fE6sh_dzd[512];
	ld.param.u32 	%r5, [_Z26compute_seismograms_kerneliPKfPKiS0_S0_S0_PfS0_S2_S2_f_param_0];
	mov.u32 	%r1, %tid.x;
	mov.u32 	%r6, %ctaid.x;
	mov.u32 	%r7, %nctaid.x;
	mov.u32 	%r8, %ctaid.y;
	mad.lo.s32 	%r9, %r7, %r8, %r6;
	setp.ge.s32 	%p1, %r9, %r5;
	@%p1 bra 	$L__BB0_16;
	shl.b32 	%r10, %r1, 2;
	mov.u32 	%r11, _ZZ26compute_seismograms_kerneliPKfPKiS0_S0_S0_PfS0_S2_S2_fE6sh_dxd;
	add.s32 	%r2, %r11, %r10;
	mov.b32 	%r12, 0;
	st.shared.u32 	[%r2], %r12;
	mov.u32 	%r13, _ZZ26compute_seismograms_kerneliPKfPKiS0_S0_S0_PfS0_S2_S2_fE6sh_dyd;
	add.s32 	%r3, %r13, %r10;
	st.shared.u32 	[%r3], %r12;
	mov.u32 	%r14, _ZZ26compute_seismograms_kerneliPKfPKiS0_S0_S0_PfS0_S2_S2_fE6sh_dzd;
	add.s32 	%r4, %r14, %r10;
	st.shared.u32 	[%r4], %r12;
	bar.sync 	0;
	and.b32  	%r15, %r1, 1;
	setp.eq.b32 	%p2, %r15, 1;
	@%p2 bra 	$L__BB0_3;
	ld.shared.f32 	%f1, [%r2];
	ld.shared.f32 	%f2, [%r2+4];
	add.f32 	%f3, %f1, %f2;
	st.shared.f32 	[%r2], %f3;
	ld.shared.f32 	%f4, [%r3];
	ld.shared.f32 	%f5, [%r3+4];
	add.f32 	%f6, %f4, %f5;
	st.shared.f32 	[%r3], %f6;
	ld.shared.f32 	%f7, [%r4];
	ld.shared.f32 	%f8, [%r4+4];
	add.f32 	%f9, %f7, %f8;
	st.shared.f32 	[%r4], %f9;
$L__BB0_3:
	bar.sync 	0;
	and.b32  	%r16, %r1, 3;
	setp.ne.s32 	%p3, %r16, 0;
	@%p3 bra 	$L__BB0_5;
	ld.shared.f32 	%f10, [%r2];
	ld.shared.f32 	%f11, [%r2+8];
	add.f32 	%f12, %f10, %f11;
	st.shared.f32 	[%r2], %f12;
	ld.shared.f32 	%f13, [%r3];
	ld.shared.f32 	%f14, [%r3+8];
	add.f32 	%f15, %f13, %f14;
	st.shared.f32 	[%r3], %f15;
	ld.shared.f32 	%f16, [%r4];
	ld.shared.f32 	%f17, [%r4+8];
	add.f32 	%f18, %f16, %f17;
	st.shared.f32 	[%r4], %f18;
$L__BB0_5:
	bar.sync 	0;
	and.b32  	%r17, %r1, 7;
	setp.ne.s32 	%p4, %r17, 0;
	@%p4 bra 	$L__BB0_7;
	ld.shared.f32 	%f19, [%r2];
	ld.shared.f32 	%f20, [%r2+16];
	add.f32 	%f21, %f19, %f20;
	st.shared.f32 	[%r2], %f21;
	ld.shared.f32 	%f22, [%r3];
	ld.shared.f32 	%f23, [%r3+16];
	add.f32 	%f24, %f22, %f23;
	st.shared.f32 	[%r3], %f24;
	ld.shared.f32 	%f25, [%r4];
	ld.shared.f32 	%f26, [%r4+16];
	add.f32 	%f27, %f25, %f26;
	st.shared.f32 	[%r4], %f27;
$L__BB0_7:
	bar.sync 	0;
	and.b32  	%r18, %r1, 15;
	setp.ne.s32 	%p5, %r18, 0;
	@%p5 bra 	$L__BB0_9;
	ld.shared.f32 	%f28, [%r2];
	ld.shared.f32 	%f29, [%r2+32];
	add.f32 	%f30, %f28, %f29;
	st.shared.f32 	[%r2], %f30;
	ld.shared.f32 	%f31, [%r3];
	ld.shared.f32 	%f32, [%r3+32];
	add.f32 	%f33, %f31, %f32;
	st.shared.f32 	[%r3], %f33;
	ld.shared.f32 	%f34, [%r4];
	ld.shared.f32 	%f35, [%r4+32];
	add.f32 	%f36, %f34, %f35;
	st.shared.f32 	[%r4], %f36;
$L__BB0_9:
	bar.sync 	0;
	and.b32  	%r19, %r1, 31;
	setp.ne.s32 	%p6, %r19, 0;
	@%p6 bra 	$L__BB0_11;
	ld.shared.f32 	%f37, [%r2];
	ld.shared.f32 	%f38, [%r2+64];
	add.f32 	%f39, %f37, %f38;
	st.shared.f32 	[%r2], %f39;
	ld.shared.f32 	%f40, [%r3];
	ld.shared.f32 	%f41, [%r3+64];
	add.f32 	%f42, %f40, %f41;
	st.shared.f32 	[%r3], %f42;
	ld.shared.f32 	%f43, [%r4];
	ld.shared.f32 	%f44, [%r4+64];
	add.f32 	%f45, %f43, %f44;
	st.shared.f32 	[%r4], %f45;
$L__BB0_11:
	bar.sync 	0;
	and.b32  	%r20, %r1, 63;
	setp.ne.s32 	%p7, %r20, 0;
	@%p7 bra 	$L__BB0_13;
	ld.shared.f32 	%f46, [%r2];
	ld.shared.f32 	%f47, [%r2+128];
	add.f32 	%f48, %f46, %f47;
	st.shared.f32 	[%r2], %f48;
	ld.shared.f32 	%f49, [%r3];
	ld.shared.f32 	%f50, [%r3+128];
	add.f32 	%f51, %f49, %f50;
	st.shared.f32 	[%r3], %f51;
	ld.shared.f32 	%f52, [%r4];
	ld.shared.f32 	%f53, [%r4+128];
	add.f32 	%f54, %f52, %f53;
	st.shared.f32 	[%r4], %f54;
$L__BB0_13:
	bar.sync 	0;
	and.b32  	%r21, %r1, 127;
	setp.ne.s32 	%p8, %r21, 0;
	@%p8 bra 	$L__BB0_15;
	ld.shared.f32 	%f55, [%r2];
	ld.shared.f32 	%f56, [%r2+256];
	add.f32 	%f57, %f55, %f56;
	st.shared.f32 	[%r2], %f57;
	ld.shared.f32 	%f58, [%r3];
	ld.shared.f32 	%f59, [%r3+256];
	add.f32 	%f60, %f58, %f59;
	st.shared.f32 	[%r3], %f60;
	ld.shared.f32 	%f61, [%r4];
	ld.shared.f32 	%f62, [%r4+256];
	add.f32 	%f63, %f61, %f62;
	st.shared.f32 	[%r4], %f63;
$L__BB0_15:
	bar.sync 	0;
$L__BB0_16:
	ret;

}


// ===== COMPILED SASS (sm_100) =====

	.target	sm_100

	.elftype	@"ET_EXEC"


//--------------------- .note.nv.tkinfo           --------------------------
	.section	.note.nv.tkinfo,"",@"SHT_NOTE"
	.sectionflags	@"SHF_NOTE_NV_TKINFO"
	.tkinfo
        /*0018*/ 	.word	0x00000002
        /*0030*/ 	.string	""
        /*0030*/ 	.string	"ptxas"
        /*0030*/ 	.string	"Cuda compilation tools, release 13.0, V13.0.88"
        /*0030*/ 	.string	"Build cuda_13.0.r13.0/compiler.36424714_0"
        /*0030*/ 	.string	"-arch sm_100 -m 64 "



//--------------------- .note.nv.cuinfo           --------------------------
	.section	.note.nv.cuinfo,"",@"SHT_NOTE"
	.sectionflags	@"SHF_NOTE_NV_CUINFO"
        /*0018*/ 	.short	0x0002
        /*001a*/ 	.short	0x0064
        /*001c*/ 	.short	0x0082
	.zero		2


//--------------------- .nv.info                  --------------------------
	.section	.nv.info,"",@"SHT_CUDA_INFO"
	.align	4


	//----- nvinfo : EIATTR_REGCOUNT
	.align		4
        /*0000*/ 	.byte	0x04, 0x2f
        /*0002*/ 	.short	(.L_1 - .L_0)
	.align		4
.L_0:
        /*0004*/ 	.word	index@(_Z26compute_seismograms_kerneliPKfPKiS0_S0_S0_PfS0_S2_S2_f)
        /*0008*/ 	.word	0x0000000c


	//----- nvinfo : EIATTR_FRAME_SIZE
	.align		4
.L_1:
        /*000c*/ 	.byte	0x04, 0x11
        /*000e*/ 	.short	(.L_3 - .L_2)
	.align		4
.L_2:
        /*0010*/ 	.word	index@(_Z26compute_seismograms_kerneliPKfPKiS0_S0_S0_PfS0_S2_S2_f)
        /*0014*/ 	.word	0x00000000


	//----- nvinfo : EIATTR_MIN_STACK_SIZE
	.align		4
.L_3:
        /*0018*/ 	.byte	0x04, 0x12
        /*001a*/ 	.short	(.L_5 - .L_4)
	.align		4
.L_4:
        /*001c*/ 	.word	index@(_Z26compute_seismograms_kerneliPKfPKiS0_S0_S0_PfS0_S2_S2_f)
        /*0020*/ 	.word	0x00000000
.L_5:


//--------------------- .nv.compat                --------------------------
	.section	.nv.compat,"",@"SHT_CUDA_COMPAT_INFO"
	.align	4
        /*0000*/ 	.byte	0x02, 0x09, 0x00, 0x00, 0x02, 0x02, 0x01, 0x00, 0x02, 0x05, 0x05, 0x00, 0x03, 0x07, 0x01, 0x01
        /*0010*/ 	.byte	0x02, 0x03, 0x00, 0x00, 0x02, 0x06, 0x01, 0x00, 0x04, 0x0b, 0x08, 0x00, 0x09, 0x00, 0x00, 0x00
        /*0020*/ 	.byte	0x00, 0x00, 0x00, 0x00


//--------------------- .nv.info._Z26compute_seismograms_kerneliPKfPKiS0_S0_S0_PfS0_S2_S2_f --------------------------
	.section	.nv.info._Z26compute_seismograms_kerneliPKfPKiS0_S0_S0_PfS0_S2_S2_f,"",@"SHT_CUDA_INFO"
	.sectionflags	@""
	.align	4


	//----- nvinfo : EIATTR_CUDA_API_VERSION
	.align		4
        /*0000*/ 	.byte	0x04, 0x37
        /*0002*/ 	.short	(.L_7 - .L_6)
.L_6:
        /*0004*/ 	.word	0x00000082


	//----- nvinfo : EIATTR_KPARAM_INFO
	.align		4
.L_7:
        /*0008*/ 	.byte	0x04, 0x17
        /*000a*/ 	.short	(.L_9 - .L_8)
.L_8:
        /*000c*/ 	.word	0x00000000
        /*0010*/ 	.short	0x000a
        /*0012*/ 	.short	0x0050
        /*0014*/ 	.byte	0x00, 0xf0, 0x11, 0x00


	//----- nvinfo : EIATTR_KPARAM_INFO
	.align		4
.L_9:
        /*0018*/ 	.byte	0x04, 0x17
        /*001a*/ 	.short	(.L_11 - .L_10)
.L_10:
        /*001c*/ 	.word	0x00000000
        /*0020*/ 	.short	0x0009
        /*0022*/ 	.short	0x0048
        /*0024*/ 	.byte	0x00, 0xf5, 0x21, 0x00


	//----- nvinfo : EIATTR_KPARAM_INFO
	.align		4
.L_11:
        /*0028*/ 	.byte	0x04, 0x17
        /*002a*/ 	.short	(.L_13 - .L_12)
.L_12:
        /*002c*/ 	.word	0x00000000
        /*0030*/ 	.short	0x0008
        /*0032*/ 	.short	0x0040
        /*0034*/ 	.byte	0x00, 0xf5, 0x21, 0x00


	//----- nvinfo : EIATTR_KPARAM_INFO
	.align		4
.L_13:
        /*0038*/ 	.byte	0x04, 0x17
        /*003a*/ 	.short	(.L_15 - .L_14)
.L_14:
        /*003c*/ 	.word	0x00000000
        /*0040*/ 	.short	0x0007
        /*0042*/ 	.short	0x0038
        /*0044*/ 	.byte	0x00, 0xf5, 0x21, 0x00


	//----- nvinfo : EIATTR_KPARAM_INFO
	.align		4
.L_15:
        /*0048*/ 	.byte	0x04, 0x17
        /*004a*/ 	.short	(.L_17 - .L_16)
.L_16:
        /*004c*/ 	.word	0x00000000
        /*0050*/ 	.short	0x0006
        /*0052*/ 	.short	0x0030
        /*0054*/ 	.byte	0x00, 0xf5, 0x21, 0x00


	//----- nvinfo : EIATTR_KPARAM_INFO
	.align		4
.L_17:
        /*0058*/ 	.byte	0x04, 0x17
        /*005a*/ 	.short	(.L_19 - .L_18)
.L_18:
        /*005c*/ 	.word	0x00000000
        /*0060*/ 	.short	0x0005
        /*0062*/ 	.short	0x0028
        /*0064*/ 	.byte	0x00, 0xf5, 0x21, 0x00


	//----- nvinfo : EIATTR_KPARAM_INFO
	.align		4
.L_19:
        /*0068*/ 	.byte	0x04, 0x17
        /*006a*/ 	.short	(.L_21 - .L_20)
.L_20:
        /*006c*/ 	.word	0x00000000
        /*0070*/ 	.short	0x0004
        /*0072*/ 	.short	0x0020
        /*0074*/ 	.byte	0x00, 0xf5, 0x21, 0x00


	//----- nvinfo : EIATTR_KPARAM_INFO
	.align		4
.L_21:
        /*0078*/ 	.byte	0x04, 0x17
        /*007a*/ 	.short	(.L_23 - .L_22)
.L_22:
        /*007c*/ 	.word	0x00000000
        /*0080*/ 	.short	0x0003
        /*0082*/ 	.short	0x0018
        /*0084*/ 	.byte	0x00, 0xf5, 0x21, 0x00


	//----- nvinfo : EIATTR_KPARAM_INFO
	.align		4
.L_23:
        /*0088*/ 	.byte	0x04, 0x17
        /*008a*/ 	.short	(.L_25 - .L_24)
.L_24:
        /*008c*/ 	.word	0x00000000
        /*0090*/ 	.short	0x0002
        /*0092*/ 	.short	0x0010
        /*0094*/ 	.byte	0x00, 0xf5, 0x21, 0x00


	//----- nvinfo : EIATTR_KPARAM_INFO
	.align		4
.L_25:
        /*0098*/ 	.byte	0x04, 0x17
        /*009a*/ 	.short	(.L_27 - .L_26)
.L_26:
        /*009c*/ 	.word	0x00000000
        /*00a0*/ 	.short	0x0001
        /*00a2*/ 	.short	0x0008
        /*00a4*/ 	.byte	0x00, 0xf5, 0x21, 0x00


	//----- nvinfo : EIATTR_KPARAM_INFO
	.align		4
.L_27:
        /*00a8*/ 	.byte	0x04, 0x17
        /*00aa*/ 	.short	(.L_29 - .L_28)
.L_28:
        /*00ac*/ 	.word	0x00000000
        /*00b0*/ 	.short	0x0000
        /*00b2*/ 	.short	0x0000
        /*00b4*/ 	.byte	0x00, 0xf0, 0x11, 0x00


	//----- nvinfo : EIATTR_SPARSE_MMA_MASK
	.align		4
.L_29:
        /*00b8*/ 	.byte	0x03, 0x50
        /*00ba*/ 	.short	0x0000


	//----- nvinfo : EIATTR_MAXREG_COUNT
	.align		4
        /*00bc*/ 	.byte	0x03, 0x1b
        /*00be*/ 	.short	0x00ff


	//----- nvinfo : EIATTR_NUM_BARRIERS
	.align		4
        /*00c0*/ 	.byte	0x02, 0x4c
        /*00c2*/ 	.byte	0x01
	.zero		1


	//----- nvinfo : EIATTR_MERCURY_ISA_VERSION
	.align		4
        /*00c4*/ 	.byte	0x03, 0x5f
        /*00c6*/ 	.short	0x0101


	//----- nvinfo : EIATTR_VRC_CTA_INIT_COUNT
	.align		4
        /*00c8*/ 	.byte	0x02, 0x4a
	.zero		1
	.zero		1


	//----- nvinfo : EIATTR_EXIT_INSTR_OFFSETS
	.align		4
        /*00cc*/ 	.byte	0x04, 0x1c
        /*00ce*/ 	.short	(.L_31 - .L_30)


	//   ....[0]....
.L_30:
        /*00d0*/ 	.word	0x00000070


	//   ....[1]....
        /*00d4*/ 	.word	0x000008f0


	//----- nvinfo : EIATTR_CRS_STACK_SIZE
	.align		4
.L_31:
        /*00d8*/ 	.byte	0x04, 0x1e
        /*00da*/ 	.short	(.L_33 - .L_32)
.L_32:
        /*00dc*/ 	.word	0x00000000


	//----- nvinfo : EIATTR_CBANK_PARAM_SIZE
	.align		4
.L_33:
        /*00e0*/ 	.byte	0x03, 0x19
        /*00e2*/ 	.short	0x0054


	//----- nvinfo : EIATTR_PARAM_CBANK
	.align		4
        /*00e4*/ 	.byte	0x04, 0x0a
        /*00e6*/ 	.short	(.L_35 - .L_34)
	.align		4
.L_34:
        /*00e8*/ 	.word	index@(.nv.constant0._Z26compute_seismograms_kerneliPKfPKiS0_S0_S0_PfS0_S2_S2_f)
        /*00ec*/ 	.short	0x0380
        /*00ee*/ 	.short	0x0054


	//----- nvinfo : EIATTR_SW_WAR
	.align		4
.L_35:
        /*00f0*/ 	.byte	0x04, 0x36
        /*00f2*/ 	.short	(.L_37 - .L_36)
.L_36:
        /*00f4*/ 	.word	0x00000008
.L_37:


//--------------------- .nv.callgraph             --------------------------
	.section	.nv.callgraph,"",@"SHT_CUDA_CALLGRAPH"
	.align	4
	.sectionentsize	8
	.align		4
        /*0000*/ 	.word	0x00000000
	.align		4
        /*0004*/ 	.word	0xffffffff
	.align		4
        /*0008*/ 	.word	0x00000000
	.align		4
        /*000c*/ 	.word	0xfffffffe
	.align		4
        /*0010*/ 	.word	0x00000000
	.align		4
        /*0014*/ 	.word	0xfffffffd
	.align		4
        /*0018*/ 	.word	0x00000000
	.align		4
        /*001c*/ 	.word	0xfffffffc


//--------------------- .text._Z26compute_seismograms_kerneliPKfPKiS0_S0_S0_PfS0_S2_S2_f --------------------------
	.section	.text._Z26compute_seismograms_kerneliPKfPKiS0_S0_S0_PfS0_S2_S2_f,"ax",@progbits
	.align	128
        .global         _Z26compute_seismograms_kerneliPKfPKiS0_S0_S0_PfS0_S2_S2_f
        .type           _Z26compute_seismograms_kerneliPKfPKiS0_S0_S0_PfS0_S2_S2_f,@function
        .size           _Z26compute_seismograms_kerneliPKfPKiS0_S0_S0_PfS0_S2_S2_f,(.L_x_15 - _Z26compute_seismograms_kerneliPKfPKiS0_S0_S0_PfS0_S2_S2_f)
        .other          _Z26compute_seismograms_kerneliPKfPKiS0_S0_S0_PfS0_S2_S2_f,@"STO_CUDA_ENTRY STV_DEFAULT"
_Z26compute_seismograms_kerneliPKfPKiS0_S0_S0_PfS0_S2_S2_f:
.text._Z26compute_seismograms_kerneliPKfPKiS0_S0_S0_PfS0_S2_S2_f:
[----:B------:R-:W-:Y:S08]  /*0000*/  LDC R1, c[0x0][0x37c] ;  /* 0x0000df00ff017b82 */ /* 0x000ff00000000800 */
[----:B------:R-:W-:Y:S01]  /*0010*/  S2UR UR4, SR_CTAID.X ;  /* 0x00000000000479c3 */ /* 0x000fe20000002500 */
[----:B------:R-:W0:Y:S07]  /*0020*/  LDCU UR5, c[0x0][0x370] ;  /* 0x00006e00ff0577ac */ /* 0x000e2e0008000800 */
[----:B------:R-:W0:Y:S08]  /*0030*/  S2UR UR6, SR_CTAID.Y ;  /* 0x00000000000679c3 */ /* 0x000e300000002600 */
[----:B------:R-:W1:Y:S01]  /*0040*/  LDC R0, c[0x0][0x380] ;  /* 0x0000e000ff007b82 */ /* 0x000e620000000800 */
[----:B0-----:R-:W-:-:S06]  /*0050*/  UIMAD UR4, UR5, UR6, UR4 ;  /* 0x00000006050472a4 */ /* 0x001fcc000f8e0204 */
[----:B-1----:R-:W-:-:S13]  /*0060*/  ISETP.LE.AND P0, PT, R0, UR4, PT ;  /* 0x0000000400007c0c */ /* 0x002fda000bf03270 */
[----:B------:R-:W-:Y:S05]  /*0070*/  @P0 EXIT ;  /* 0x000000000000094d */ /* 0x000fea0003800000 */
[----:B------:R-:W0:Y:S01]  /*0080*/  S2R R3, SR_TID.X ;  /* 0x0000000000037919 */ /* 0x000e220000002100 */
[----:B------:R-:W1:Y:S01]  /*0090*/  S2UR UR6, SR_CgaCtaId ;  /* 0x00000000000679c3 */ /* 0x000e620000008800 */
[----:B------:R-:W-:Y:S01]  /*00a0*/  UMOV UR4, 0x400 ;  /* 0x0000040000047882 */ /* 0x000fe20000000000 */
[----:B------:R-:W-:Y:S01]  /*00b0*/  BSSY.RECONVERGENT B0, `(.L_x_0) ;  /* 0x0000022000007945 */ /* 0x000fe20003800200 */
[----:B------:R-:W-:Y:S02]  /*00c0*/  UIADD3 UR5, UPT, UPT, UR4, 0x200, URZ ;  /* 0x0000020004057890 */ /* 0x000fe4000fffe0ff */
[----:B-1----:R-:W-:Y:S02]  /*00d0*/  ULEA UR7, UR6, UR4, 0x18 ;  /* 0x0000000406077291 */ /* 0x002fe4000f8ec0ff */
[----:B------:R-:W-:Y:S02]  /*00e0*/  UIADD3 UR4, UPT, UPT, UR4, 0x400, URZ ;  /* 0x0000040004047890 */ /* 0x000fe4000fffe0ff */
[----:B------:R-:W-:-:S02]  /*00f0*/  ULEA UR5, UR6, UR5, 0x18 ;  /* 0x0000000506057291 */ /* 0x000fc4000f8ec0ff */
[----:B------:R-:W-:Y:S01]  /*0100*/  ULEA UR4, UR6, UR4, 0x18 ;  /* 0x0000000406047291 */ /* 0x000fe2000f8ec0ff */
[C---:B0-----:R-:W-:Y:S02]  /*0110*/  LOP3.LUT R0, R3.reuse, 0x1, RZ, 0xc0, !PT ;  /* 0x0000000103007812 */ /* 0x041fe400078ec0ff */
[C---:B------:R-:W-:Y:S02]  /*0120*/  LOP3.LUT P0, RZ, R3.reuse, 0x3, RZ, 0xc0, !PT ;  /* 0x0000000303ff7812 */ /* 0x040fe4000780c0ff */
[----:B------:R-:W-:Y:S02]  /*0130*/  ISETP.NE.U32.AND P6, PT, R0, 0x1, PT ;  /* 0x000000010000780c */ /* 0x000fe40003fc5070 */
[C---:B------:R-:W-:Y:S02]  /*0140*/  LEA R0, R3.reuse, UR7, 0x2 ;  /* 0x0000000703007c11 */ /* 0x040fe4000f8e10ff */
[C---:B------:R-:W-:Y:S02]  /*0150*/  LOP3.LUT P1, RZ, R3.reuse, 0x7, RZ, 0xc0, !PT ;  /* 0x0000000703ff7812 */ /* 0x040fe4000782c0ff */
[C---:B------:R-:W-:Y:S01]  /*0160*/  LOP3.LUT P2, RZ, R3.reuse, 0xf, RZ, 0xc0, !PT ;  /* 0x0000000f03ff7812 */ /* 0x040fe2000784c0ff */
[----:B------:R0:W-:Y:S01]  /*0170*/  STS [R0], RZ ;  /* 0x000000ff00007388 */ /* 0x0001e20000000800 */
[----:B------:R-:W-:-:S02]  /*0180*/  LOP3.LUT P3, RZ, R3, 0x1f, RZ, 0xc0, !PT ;  /* 0x0000001f03ff7812 */ /* 0x000fc4000786c0ff */
[C---:B------:R-:W-:Y:S02]  /*0190*/  LOP3.LUT P4, RZ, R3.reuse, 0x3f, RZ, 0xc0, !PT ;  /* 0x0000003f03ff7812 */ /* 0x040fe4000788c0ff */
[C---:B------:R-:W-:Y:S02]  /*01a0*/  LOP3.LUT P5, RZ, R3.reuse, 0x7f, RZ, 0xc0, !PT ;  /* 0x0000007f03ff7812 */ /* 0x040fe400078ac0ff */
[C---:B------:R-:W-:Y:S02]  /*01b0*/  LEA R2, R3.reuse, UR5, 0x2 ;  /* 0x0000000503027c11 */ /* 0x040fe4000f8e10ff */
[----:B------:R-:W-:-:S03]  /*01c0*/  LEA R3, R3, UR4, 0x2 ;  /* 0x0000000403037c11 */ /* 0x000fc6000f8e10ff */
[----:B------:R0:W-:Y:S04]  /*01d0*/  STS [R2], RZ ;  /* 0x000000ff02007388 */ /* 0x0001e80000000800 */
[----:B------:R0:W-:Y:S01]  /*01e0*/  STS [R3], RZ ;  /* 0x000000ff03007388 */ /* 0x0001e20000000800 */
[----:B------:R-:W-:Y:S06]  /*01f0*/  BAR.SYNC.DEFER_BLOCKING 0x0 ;  /* 0x0000000000007b1d */ /* 0x000fec0000010000 */
[----:B------:R-:W-:Y:S05]  /*0200*/  @!P6 BRA `(.L_x_1) ;  /* 0x000000000030e947 */ /* 0x000fea0003800000 */
[----:B------:R-:W-:Y:S04]  /*0210*/  LDS R4, [R0] ;  /* 0x0000000000047984 */ /* 0x000fe80000000800 */
[----:B------:R-:W1:Y:S02]  /*0220*/  LDS R5, [R0+0x4] ;  /* 0x0000040000057984 */ /* 0x000e640000000800 */
[----:B-1----:R-:W-:-:S05]  /*0230*/  FADD R5, R4, R5 ;  /* 0x0000000504057221 */ /* 0x002fca0000000000 */
[----:B------:R-:W-:Y:S04]  /*0240*/  STS [R0], R5 ;  /* 0x0000000500007388 */ /* 0x000fe80000000800 */
[----:B------:R-:W-:Y:S04]  /*0250*/  LDS R4, [R2] ;  /* 0x0000000002047984 */ /* 0x000fe80000000800 */
[----:B------:R-:W1:Y:S02]  /*0260*/  LDS R7, [R2+0x4] ;  /* 0x0000040002077984 */ /* 0x000e640000000800 */
[----:B-1----:R-:W-:-:S05]  /*0270*/  FADD R7, R4, R7 ;  /* 0x0000000704077221 */ /* 0x002fca0000000000 */
[----:B------:R-:W-:Y:S04]  /*0280*/  STS [R2], R7 ;  /* 0x0000000702007388 */ /* 0x000fe80000000800 */
[----:B------:R-:W-:Y:S04]  /*0290*/  LDS R4, [R3] ;  /* 0x0000000003047984 */ /* 0x000fe80000000800 */
[----:B------:R-:W1:Y:S02]  /*02a0*/  LDS R9, [R3+0x4] ;  /* 0x0000040003097984 */ /* 0x000e640000000800 */
[----:B-1----:R-:W-:-:S05]  /*02b0*/  FADD R4, R4, R9 ;  /* 0x0000000904047221 */ /* 0x002fca0000000000 */
[----:B------:R1:W-:Y:S02]  /*02c0*/  STS [R3], R4 ;  /* 0x0000000403007388 */ /* 0x0003e40000000800 */
.L_x_1:
[----:B------:R-:W-:Y:S05]  /*02d0*/  BSYNC.RECONVERGENT B0 ;  /* 0x0000000000007941 */ /* 0x000fea0003800200 */
.L_x_0:
[----:B------:R-:W-:Y:S06]  /*02e0*/  BAR.SYNC.DEFER_BLOCKING 0x0 ;  /* 0x0000000000007b1d */ /* 0x000fec0000010000 */
[----:B------:R-:W-:Y:S04]  /*02f0*/  BSSY.RECONVERGENT B0, `(.L_x_2) ;  /* 0x000000e000007945 */ /* 0x000fe80003800200 */
[----:B------:R-:W-:Y:S05]  /*0300*/  @P0 BRA `(.L_x_3) ;  /* 0x0000000000300947 */ /* 0x000fea0003800000 */
[----:B-1----:R-:W-:Y:S04]  /*0310*/  LDS R4, [R0] ;  /* 0x0000000000047984 */ /* 0x002fe80000000800 */
        /* <DEDUP_REMOVED lines=11> */
.L_x_3:
[----:B------:R-:W-:Y:S05]  /*03d0*/  BSYNC.RECONVERGENT B0 ;  /* 0x0000000000007941 */ /* 0x000fea0003800200 */
.L_x_2:
[----:B------:R-:W-:Y:S06]  /*03e0*/  BAR.SYNC.DEFER_BLOCKING 0x0 ;  /* 0x0000000000007b1d */ /* 0x000fec0000010000 */
[----:B------:R-:W-:Y:S04]  /*03f0*/  BSSY.RECONVERGENT B0, `(.L_x_4) ;  /* 0x000000e000007945 */ /* 0x000fe80003800200 */
[----:B------:R-:W-:Y:S05]  /*0400*/  @P1 BRA `(.L_x_5) ;  /* 0x0000000000301947 */ /* 0x000fea0003800000 */
[----:B-12---:R-:W-:Y:S04]  /*0410*/  LDS R4, [R0] ;  /* 0x0000000000047984 */ /* 0x006fe80000000800 */
        /* <DEDUP_REMOVED lines=11> */
.L_x_5:
[----:B------:R-:W-:Y:S05]  /*04d0*/  BSYNC.RECONVERGENT B0 ;  /* 0x0000000000007941 */ /* 0x000fea0003800200 */
.L_x_4:
[----:B------:R-:W-:Y:S06]  /*04e0*/  BAR.SYNC.DEFER_BLOCKING 0x0 ;  /* 0x0000000000007b1d */ /* 0x000fec0000010000 */
[----:B------:R-:W-:Y:S04]  /*04f0*/  BSSY.RECONVERGENT B0, `(.L_x_6) ;  /* 0x000000e000007945 */ /* 0x000fe80003800200 */
[----:B------:R-:W-:Y:S05]  /*0500*/  @P2 BRA `(.L_x_7) ;  /* 0x0000000000302947 */ /* 0x000fea0003800000 */
[----:B-123--:R-:W-:Y:S04]  /*0510*/  LDS R4, [R0] ;  /* 0x0000000000047984 */ /* 0x00efe80000000800 */
        /* <DEDUP_REMOVED lines=11> */
.L_x_7:
[----:B------:R-:W-:Y:S05]  /*05d0*/  BSYNC.RECONVERGENT B0 ;  /* 0x0000000000007941 */ /* 0x000fea0003800200 */
.L_x_6:
[----:B------:R-:W-:Y:S06]  /*05e0*/  BAR.SYNC.DEFER_BLOCKING 0x0 ;  /* 0x0000000000007b1d */ /* 0x000fec0000010000 */
[----:B------:R-:W-:Y:S04]  /*05f0*/  BSSY.RECONVERGENT B0, `(.L_x_8) ;  /* 0x000000e000007945 */ /* 0x000fe80003800200 */
[----:B------:R-:W-:Y:S05]  /*0600*/  @P3 BRA `(.L_x_9) ;  /* 0x0000000000303947 */ /* 0x000fea0003800000 */
[----:B-1234-:R-:W-:Y:S04]  /*0610*/  LDS R4, [R0] ;  /* 0x0000000000047984 */ /* 0x01efe80000000800 */
        /* <DEDUP_REMOVED lines=11> */
.L_x_9:
[----:B------:R-:W-:Y:S05]  /*06d0*/  BSYNC.RECONVERGENT B0 ;  /* 0x0000000000007941 */ /* 0x000fea0003800200 */
.L_x_8:
[----:B------:R-:W-:Y:S06]  /*06e0*/  BAR.SYNC.DEFER_BLOCKING 0x0 ;  /* 0x0000000000007b1d */ /* 0x000fec0000010000 */
[----:B------:R-:W-:Y:S04]  /*06f0*/  BSSY.RECONVERGENT B0, `(.L_x_10) ;  /* 0x000000e000007945 */ /* 0x000fe80003800200 */
[----:B------:R-:W-:Y:S05]  /*0700*/  @P4 BRA `(.L_x_11) ;  /* 0x0000000000304947 */ /* 0x000fea0003800000 */
[----:B-12345:R-:W-:Y:S04]  /*0710*/  LDS R4, [R0] ;  /* 0x0000000000047984 */ /* 0x03efe80000000800 */
        /* <DEDUP_REMOVED lines=11> */
.L_x_11:
[----:B------:R-:W-:Y:S05]  /*07d0*/  BSYNC.RECONVERGENT B0 ;  /* 0x0000000000007941 */ /* 0x000fea0003800200 */
.L_x_10:
        /* <DEDUP_REMOVED lines=15> */
.L_x_13:
[----:B------:R-:W-:Y:S05]  /*08d0*/  BSYNC.RECONVERGENT B0 ;  /* 0x0000000000007941 */ /* 0x000fea0003800200 */
.L_x_12:
[----:B------:R-:W-:Y:S06]  /*08e0*/  BAR.SYNC.DEFER_BLOCKING 0x0 ;  /* 0x0000000000007b1d */ /* 0x000fec0000010000 */
[----:B------:R-:W-:Y:S05]  /*08f0*/  EXIT ;  /* 0x000000000000794d */ /* 0x000fea0003800000 */
.L_x_14:
[----:B------:R-:W-:-:S00]  /*0900*/  BRA `(.L_x_14) ;  /* 0xfffffffc00fc7947 */ /* 0x000fc0000383ffff */
[----:B------:R-:W-:-:S00]  /*0910*/  NOP ;  /* 0x0000000000007918 */ /* 0x000fc00000000000 */
        /* <DEDUP_REMOVED lines=14> */
.L_x_15:


//--------------------- .nv.shared._Z26compute_seismograms_kerneliPKfPKiS0_S0_S0_PfS0_S2_S2_f --------------------------
	.section	.nv.shared._Z26compute_seismograms_kerneliPKfPKiS0_S0_S0_PfS0_S2_S2_f,"aw",@nobits
	.sectionflags	@""
	.align	4
.nv.shared._Z26compute_seismograms_kerneliPKfPKiS0_S0_S0_PfS0_S2_S2_f:
	.zero		2560


//--------------------- .nv.shared.reserved.0     --------------------------
	.section	.nv.shared.reserved.0,"aw",@nobits
	.weak		__nv_reservedSMEM_offset_0_alias
	.size		__nv_reservedSMEM_offset_0_alias, 0, 64
	.other		__nv_reservedSMEM_offset_0_alias,@"STO_CUDA_RESERVED_SHARED STV_DEFAULT"
__nv_reservedSMEM_offset_0_alias:
	.zero		0
	.zero		64


//--------------------- .nv.constant0._Z26compute_seismograms_kerneliPKfPKiS0_S0_S0_PfS0_S2_S2_f --------------------------
	.section	.nv.constant0._Z26compute_seismograms_kerneliPKfPKiS0_S0_S0_PfS0_S2_S2_f,"a",@progbits
	.sectionflags	@""
	.align	4
.nv.constant0._Z26compute_seismograms_kerneliPKfPKiS0_S0_S0_PfS0_S2_S2_f:
	.zero		980


//--------------------- SYMBOLS --------------------------

	.type		.nv.reservedSmem.offset0,@object
	.size		.nv.reservedSmem.offset0,0x4
	.type		.nv.reservedSmem.cap,@object
	.size		.nv.reservedSmem.cap,0x4
